//
// Generated by NVIDIA NVVM Compiler
//
// Compiler Build ID: CL-36424714
// Cuda compilation tools, release 13.0, V13.0.88
// Based on NVVM 20.0.0
//

.version 9.0
.target sm_100
.address_size 64

	// .globl	_Z12negateArraysI6float2S0_EvmPT_PT0_

.visible .entry _Z12negateArraysI6float2S0_EvmPT_PT0_(
	.param .u64 _Z12negateArraysI6float2S0_EvmPT_PT0__param_0,
	.param .u64 .ptr .align 1 _Z12negateArraysI6float2S0_EvmPT_PT0__param_1,
	.param .u64 .ptr .align 1 _Z12negateArraysI6float2S0_EvmPT_PT0__param_2
)
{
	.reg .pred 	%p<2>;
	.reg .b32 	%r<5>;
	.reg .b32 	%f<5>;
	.reg .b64 	%rd<10>;

	ld.param.u64 	%rd4, [_Z12negateArraysI6float2S0_EvmPT_PT0__param_0];
	ld.param.u64 	%rd2, [_Z12negateArraysI6float2S0_EvmPT_PT0__param_1];
	ld.param.u64 	%rd3, [_Z12negateArraysI6float2S0_EvmPT_PT0__param_2];
	mov.u32 	%r1, %ntid.x;
	mov.u32 	%r2, %ctaid.x;
	mov.u32 	%r3, %tid.x;
	mad.lo.s32 	%r4, %r1, %r2, %r3;
	cvt.u64.u32 	%rd1, %r4;
	setp.le.u64 	%p1, %rd4, %rd1;
	@%p1 bra 	$L__BB0_2;
	cvta.to.global.u64 	%rd5, %rd3;
	cvta.to.global.u64 	%rd6, %rd2;
	shl.b64 	%rd7, %rd1, 3;
	add.s64 	%rd8, %rd5, %rd7;
	ld.global.v2.f32 	{%f1, %f2}, [%rd8];
	neg.f32 	%f3, %f1;
	add.s64 	%rd9, %rd6, %rd7;
	neg.f32 	%f4, %f2;
	st.global.v2.f32 	[%rd9], {%f3, %f4};
$L__BB0_2:
	ret;

}
	// .globl	_Z12negateArraysI6float3S0_EvmPT_PT0_
.visible .entry _Z12negateArraysI6float3S0_EvmPT_PT0_(
	.param .u64 _Z12negateArraysI6float3S0_EvmPT_PT0__param_0,
	.param .u64 .ptr .align 1 _Z12negateArraysI6float3S0_EvmPT_PT0__param_1,
	.param .u64 .ptr .align 1 _Z12negateArraysI6float3S0_EvmPT_PT0__param_2
)
{
	.reg .pred 	%p<2>;
	.reg .b32 	%r<5>;
	.reg .b32 	%f<7>;
	.reg .b64 	%rd<10>;

	ld.param.u64 	%rd4, [_Z12negateArraysI6float3S0_EvmPT_PT0__param_0];
	ld.param.u64 	%rd2, [_Z12negateArraysI6float3S0_EvmPT_PT0__param_1];
	ld.param.u64 	%rd3, [_Z12negateArraysI6float3S0_EvmPT_PT0__param_2];
	mov.u32 	%r1, %ntid.x;
	mov.u32 	%r2, %ctaid.x;
	mov.u32 	%r3, %tid.x;
	mad.lo.s32 	%r4, %r1, %r2, %r3;
	cvt.u64.u32 	%rd1, %r4;
	setp.le.u64 	%p1, %rd4, %rd1;
	@%p1 bra 	$L__BB1_2;
	cvta.to.global.u64 	%rd5, %rd3;
	cvta.to.global.u64 	%rd6, %rd2;
	mul.lo.s64 	%rd7, %rd1, 12;
	add.s64 	%rd8, %rd5, %rd7;
	ld.global.f32 	%f1, [%rd8];
	neg.f32 	%f2, %f1;
	add.s64 	%rd9, %rd6, %rd7;
	st.global.f32 	[%rd9], %f2;
	ld.global.f32 	%f3, [%rd8+4];
	neg.f32 	%f4, %f3;
	st.global.f32 	[%rd9+4], %f4;
	ld.global.f32 	%f5, [%rd8+8];
	neg.f32 	%f6, %f5;
	st.global.f32 	[%rd9+8], %f6;
$L__BB1_2:
	ret;

}
	// .globl	_Z12negateArraysI6float4S0_EvmPT_PT0_
.visible .entry _Z12negateArraysI6float4S0_EvmPT_PT0_(
	.param .u64 _Z12negateArraysI6float4S0_EvmPT_PT0__param_0,
	.param .u64 .ptr .align 1 _Z12negateArraysI6float4S0_EvmPT_PT0__param_1,
	.param .u64 .ptr .align 1 _Z12negateArraysI6float4S0_EvmPT_PT0__param_2
)
{
	.reg .pred 	%p<2>;
	.reg .b32 	%r<5>;
	.reg .b32 	%f<9>;
	.reg .b64 	%rd<10>;

	ld.param.u64 	%rd4, [_Z12negateArraysI6float4S0_EvmPT_PT0__param_0];
	ld.param.u64 	%rd2, [_Z12negateArraysI6float4S0_EvmPT_PT0__param_1];
	ld.param.u64 	%rd3, [_Z12negateArraysI6float4S0_EvmPT_PT0__param_2];
	mov.u32 	%r1, %ntid.x;
	mov.u32 	%r2, %ctaid.x;
	mov.u32 	%r3, %tid.x;
	mad.lo.s32 	%r4, %r1, %r2, %r3;
	cvt.u64.u32 	%rd1, %r4;
	setp.le.u64 	%p1, %rd4, %rd1;
	@%p1 bra 	$L__BB2_2;
	cvta.to.global.u64 	%rd5, %rd3;
	cvta.to.global.u64 	%rd6, %rd2;
	shl.b64 	%rd7, %rd1, 4;
	add.s64 	%rd8, %rd5, %rd7;
	ld.global.v4.f32 	{%f1, %f2, %f3, %f4}, [%rd8];
	neg.f32 	%f5, %f1;
	add.s64 	%rd9, %rd6, %rd7;
	neg.f32 	%f6, %f2;
	neg.f32 	%f7, %f3;
	neg.f32 	%f8, %f4;
	st.global.v4.f32 	[%rd9], {%f5, %f6, %f7, %f8};
$L__BB2_2:
	ret;

}
	// .globl	_Z12negateArraysI7double2S0_EvmPT_PT0_
.visible .entry _Z12negateArraysI7double2S0_EvmPT_PT0_(
	.param .u64 _Z12negateArraysI7double2S0_EvmPT_PT0__param_0,
	.param .u64 .ptr .align 1 _Z12negateArraysI7double2S0_EvmPT_PT0__param_1,
	.param .u64 .ptr .align 1 _Z12negateArraysI7double2S0_EvmPT_PT0__param_2
)
{
	.reg .pred 	%p<2>;
	.reg .b32 	%r<5>;
	.reg .b64 	%rd<10>;
	.reg .b64 	%fd<5>;

	ld.param.u64 	%rd4, [_Z12negateArraysI7double2S0_EvmPT_PT0__param_0];
	ld.param.u64 	%rd2, [_Z12negateArraysI7double2S0_EvmPT_PT0__param_1];
	ld.param.u64 	%rd3, [_Z12negateArraysI7double2S0_EvmPT_PT0__param_2];
	mov.u32 	%r1, %ntid.x;
	mov.u32 	%r2, %ctaid.x;
	mov.u32 	%r3, %tid.x;
	mad.lo.s32 	%r4, %r1, %r2, %r3;
	cvt.u64.u32 	%rd1, %r4;
	setp.le.u64 	%p1, %rd4, %rd1;
	@%p1 bra 	$L__BB3_2;
	cvta.to.global.u64 	%rd5, %rd3;
	cvta.to.global.u64 	%rd6, %rd2;
	shl.b64 	%rd7, %rd1, 4;
	add.s64 	%rd8, %rd5, %rd7;
	ld.global.v2.f64 	{%fd1, %fd2}, [%rd8];
	neg.f64 	%fd3, %fd1;
	add.s64 	%rd9, %rd6, %rd7;
	neg.f64 	%fd4, %fd2;
	st.global.v2.f64 	[%rd9], {%fd3, %fd4};
$L__BB3_2:
	ret;

}
	// .globl	_Z12negateArraysI7double3S0_EvmPT_PT0_
.visible .entry _Z12negateArraysI7double3S0_EvmPT_PT0_(
	.param .u64 _Z12negateArraysI7double3S0_EvmPT_PT0__param_0,
	.param .u64 .ptr .align 1 _Z12negateArraysI7double3S0_EvmPT_PT0__param_1,
	.param .u64 .ptr .align 1 _Z12negateArraysI7double3S0_EvmPT_PT0__param_2
)
{
	.reg .pred 	%p<2>;
	.reg .b32 	%r<5>;
	.reg .b64 	%rd<10>;
	.reg .b64 	%fd<7>;

	ld.param.u64 	%rd4, [_Z12negateArraysI7double3S0_EvmPT_PT0__param_0];
	ld.param.u64 	%rd2, [_Z12negateArraysI7double3S0_EvmPT_PT0__param_1];
	ld.param.u64 	%rd3, [_Z12negateArraysI7double3S0_EvmPT_PT0__param_2];
	mov.u32 	%r1, %ntid.x;
	mov.u32 	%r2, %ctaid.x;
	mov.u32 	%r3, %tid.x;
	mad.lo.s32 	%r4, %r1, %r2, %r3;
	cvt.u64.u32 	%rd1, %r4;
	setp.le.u64 	%p1, %rd4, %rd1;
	@%p1 bra 	$L__BB4_2;
	cvta.to.global.u64 	%rd5, %rd3;
	cvta.to.global.u64 	%rd6, %rd2;
	mul.lo.s64 	%rd7, %rd1, 24;
	add.s64 	%rd8, %rd5, %rd7;
	ld.global.f64 	%fd1, [%rd8];
	neg.f64 	%fd2, %fd1;
	add.s64 	%rd9, %rd6, %rd7;
	st.global.f64 	[%rd9], %fd2;
	ld.global.f64 	%fd3, [%rd8+8];
	neg.f64 	%fd4, %fd3;
	st.global.f64 	[%rd9+8], %fd4;
	ld.global.f64 	%fd5, [%rd8+16];
	neg.f64 	%fd6, %fd5;
	st.global.f64 	[%rd9+16], %fd6;
$L__BB4_2:
	ret;

}
	// .globl	_Z12negateArraysI7double4S0_EvmPT_PT0_
.visible .entry _Z12negateArraysI7double4S0_EvmPT_PT0_(
	.param .u64 _Z12negateArraysI7double4S0_EvmPT_PT0__param_0,
	.param .u64 .ptr .align 1 _Z12negateArraysI7double4S0_EvmPT_PT0__param_1,
	.param .u64 .ptr .align 1 _Z12negateArraysI7double4S0_EvmPT_PT0__param_2
)
{
	.reg .pred 	%p<2>;
	.reg .b32 	%r<5>;
	.reg .b64 	%rd<10>;
	.reg .b64 	%fd<9>;

	ld.param.u64 	%rd4, [_Z12negateArraysI7double4S0_EvmPT_PT0__param_0];
	ld.param.u64 	%rd2, [_Z12negateArraysI7double4S0_EvmPT_PT0__param_1];
	ld.param.u64 	%rd3, [_Z12negateArraysI7double4S0_EvmPT_PT0__param_2];
	mov.u32 	%r1, %ntid.x;
	mov.u32 	%r2, %ctaid.x;
	mov.u32 	%r3, %tid.x;
	mad.lo.s32 	%r4, %r1, %r2, %r3;
	cvt.u64.u32 	%rd1, %r4;
	setp.le.u64 	%p1, %rd4, %rd1;
	@%p1 bra 	$L__BB5_2;
	cvta.to.global.u64 	%rd5, %rd3;
	cvta.to.global.u64 	%rd6, %rd2;
	shl.b64 	%rd7, %rd1, 5;
	add.s64 	%rd8, %rd5, %rd7;
	ld.global.v2.f64 	{%fd1, %fd2}, [%rd8];
	neg.f64 	%fd3, %fd1;
	add.s64 	%rd9, %rd6, %rd7;
	neg.f64 	%fd4, %fd2;
	st.global.v2.f64 	[%rd9], {%fd3, %fd4};
	ld.global.v2.f64 	{%fd5, %fd6}, [%rd8+16];
	neg.f64 	%fd7, %fd5;
	neg.f64 	%fd8, %fd6;
	st.global.v2.f64 	[%rd9+16], {%fd7, %fd8};
$L__BB5_2:
	ret;

}


// ===== COMPILED SASS (sm_100) =====

	.target	sm_100

	.elftype	@"ET_EXEC"


//--------------------- .note.nv.tkinfo           --------------------------
	.section	.note.nv.tkinfo,"",@"SHT_NOTE"
	.sectionflags	@"SHF_NOTE_NV_TKINFO"
	.tkinfo
        /*0018*/ 	.word	0x00000002
        /*0030*/ 	.string	""
        /*0030*/ 	.string	"ptxas"
        /*0030*/ 	.string	"Cuda compilation tools, release 13.0, V13.0.88"
        /*0030*/ 	.string	"Build cuda_13.0.r13.0/compiler.36424714_0"
        /*0030*/ 	.string	"-arch sm_100 -m 64 "



//--------------------- .note.nv.cuinfo           --------------------------
	.section	.note.nv.cuinfo,"",@"SHT_NOTE"
	.sectionflags	@"SHF_NOTE_NV_CUINFO"
        /*0018*/ 	.short	0x0002
        /*001a*/ 	.short	0x0064
        /*001c*/ 	.short	0x0082
	.zero		2


//--------------------- .nv.info                  --------------------------
	.section	.nv.info,"",@"SHT_CUDA_INFO"
	.align	4


	//----- nvinfo : EIATTR_REGCOUNT
	.align		4
        /*0000*/ 	.byte	0x04, 0x2f
        /*0002*/ 	.short	(.L_1 - .L_0)
	.align		4
.L_0:
        /*0004*/ 	.word	index@(_Z12negateArraysI6float2S0_EvmPT_PT0_)
        /*0008*/ 	.word	0x0000000a


	//----- nvinfo : EIATTR_FRAME_SIZE
	.align		4
.L_1:
        /*000c*/ 	.byte	0x04, 0x11
        /*000e*/ 	.short	(.L_3 - .L_2)
	.align		4
.L_2:
        /*0010*/ 	.word	index@(_Z12negateArraysI6float2S0_EvmPT_PT0_)
        /*0014*/ 	.word	0x00000000


	//----- nvinfo : EIATTR_REGCOUNT
	.align		4
.L_3:
        /*0018*/ 	.byte	0x04, 0x2f
        /*001a*/ 	.short	(.L_5 - .L_4)
	.align		4
.L_4:
        /*001c*/ 	.word	index@(_Z12negateArraysI6float3S0_EvmPT_PT0_)
        /*0020*/ 	.word	0x0000000e


	//----- nvinfo : EIATTR_FRAME_SIZE
	.align		4
.L_5:
        /*0024*/ 	.byte	0x04, 0x11
        /*0026*/ 	.short	(.L_7 - .L_6)
	.align		4
.L_6:
        /*0028*/ 	.word	index@(_Z12negateArraysI6float3S0_EvmPT_PT0_)
        /*002c*/ 	.word	0x00000000


	//----- nvinfo : EIATTR_REGCOUNT
	.align		4
.L_7:
        /*0030*/ 	.byte	0x04, 0x2f
        /*0032*/ 	.short	(.L_9 - .L_8)
	.align		4
.L_8:
        /*0034*/ 	.word	index@(_Z12negateArraysI6float4S0_EvmPT_PT0_)
        /*0038*/ 	.word	0x0000000e


	//----- nvinfo : EIATTR_FRAME_SIZE
	.align		4
.L_9:
        /*003c*/ 	.byte	0x04, 0x11
        /*003e*/ 	.short	(.L_11 - .L_10)
	.align		4
.L_10:
        /*0040*/ 	.word	index@(_Z12negateArraysI6float4S0_EvmPT_PT0_)
        /*0044*/ 	.word	0x00000000


	//----- nvinfo : EIATTR_REGCOUNT
	.align		4
.L_11:
        /*0048*/ 	.byte	0x04, 0x2f
        /*004a*/ 	.short	(.L_13 - .L_12)
	.align		4
.L_12:
        /*004c*/ 	.word	index@(_Z12negateArraysI7double2S0_EvmPT_PT0_)
        /*0050*/ 	.word	0x0000000e


	//----- nvinfo : EIATTR_FRAME_SIZE
	.align		4
.L_13:
        /*0054*/ 	.byte	0x04, 0x11
        /*0056*/ 	.short	(.L_15 - .L_14)
	.align		4
.L_14:
        /*0058*/ 	.word	index@(_Z12negateArraysI7double2S0_EvmPT_PT0_)
        /*005c*/ 	.word	0x00000000


	//----- nvinfo : EIATTR_REGCOUNT
	.align		4
.L_15:
        /*0060*/ 	.byte	0x04, 0x2f
        /*0062*/ 	.short	(.L_17 - .L_16)
	.align		4
.L_16:
        /*0064*/ 	.word	index@(_Z12negateArraysI7double3S0_EvmPT_PT0_)
        /*0068*/ 	.word	0x0000000e


	//----- nvinfo : EIATTR_FRAME_SIZE
	.align		4
.L_17:
        /*006c*/ 	.byte	0x04, 0x11
        /*006e*/ 	.short	(.L_19 - .L_18)
	.align		4
.L_18:
        /*0070*/ 	.word	index@(_Z12negateArraysI7double3S0_EvmPT_PT0_)
        /*0074*/ 	.word	0x00000000


	//----- nvinfo : EIATTR_REGCOUNT
	.align		4
.L_19:
        /*0078*/ 	.byte	0x04, 0x2f
        /*007a*/ 	.short	(.L_21 - .L_20)
	.align		4
.L_20:
        /*007c*/ 	.word	index@(_Z12negateArraysI7double4S0_EvmPT_PT0_)
        /*0080*/ 	.word	0x00000012


	//----- nvinfo : EIATTR_FRAME_SIZE
	.align		4
.L_21:
        /*0084*/ 	.byte	0x04, 0x11
        /*0086*/ 	.short	(.L_23 - .L_22)
	.align		4
.L_22:
        /*0088*/ 	.word	index@(_Z12negateArraysI7double4S0_EvmPT_PT0_)
        /*008c*/ 	.word	0x00000000


	//----- nvinfo : EIATTR_MIN_STACK_SIZE
	.align		4
.L_23:
        /*0090*/ 	.byte	0x04, 0x12
        /*0092*/ 	.short	(.L_25 - .L_24)
	.align		4
.L_24:
        /*0094*/ 	.word	index@(_Z12negateArraysI7double4S0_EvmPT_PT0_)
        /*0098*/ 	.word	0x00000000


	//----- nvinfo : EIATTR_MIN_STACK_SIZE
	.align		4
.L_25:
        /*009c*/ 	.byte	0x04, 0x12
        /*009e*/ 	.short	(.L_27 - .L_26)
	.align		4
.L_26:
        /*00a0*/ 	.word	index@(_Z12negateArraysI7double3S0_EvmPT_PT0_)
        /*00a4*/ 	.word	0x00000000


	//----- nvinfo : EIATTR_MIN_STACK_SIZE
	.align		4
.L_27:
        /*00a8*/ 	.byte	0x04, 0x12
        /*00aa*/ 	.short	(.L_29 - .L_28)
	.align		4
.L_28:
        /*00ac*/ 	.word	index@(_Z12negateArraysI7double2S0_EvmPT_PT0_)
        /*00b0*/ 	.word	0x00000000


	//----- nvinfo : EIATTR_MIN_STACK_SIZE
	.align		4
.L_29:
        /*00b4*/ 	.byte	0x04, 0x12
        /*00b6*/ 	.short	(.L_31 - .L_30)
	.align		4
.L_30:
        /*00b8*/ 	.word	index@(_Z12negateArraysI6float4S0_EvmPT_PT0_)
        /*00bc*/ 	.word	0x00000000


	//----- nvinfo : EIATTR_MIN_STACK_SIZE
	.align		4
.L_31:
        /*00c0*/ 	.byte	0x04, 0x12
        /*00c2*/ 	.short	(.L_33 - .L_32)
	.align		4
.L_32:
        /*00c4*/ 	.word	index@(_Z12negateArraysI6float3S0_EvmPT_PT0_)
        /*00c8*/ 	.word	0x00000000


	//----- nvinfo : EIATTR_MIN_STACK_SIZE
	.align		4
.L_33:
        /*00cc*/ 	.byte	0x04, 0x12
        /*00ce*/ 	.short	(.L_35 - .L_34)
	.align		4
.L_34:
        /*00d0*/ 	.word	index@(_Z12negateArraysI6float2S0_EvmPT_PT0_)
        /*00d4*/ 	.word	0x00000000
.L_35:


//--------------------- .nv.compat                --------------------------
	.section	.nv.compat,"",@"SHT_CUDA_COMPAT_INFO"
	.align	4
        /*0000*/ 	.byte	0x02, 0x09, 0x00, 0x00, 0x02, 0x02, 0x01, 0x00, 0x02, 0x05, 0x05, 0x00, 0x03, 0x07, 0x01, 0x01
        /*0010*/ 	.byte	0x02, 0x03, 0x00, 0x00, 0x02, 0x06, 0x01, 0x00, 0x04, 0x0b, 0x08, 0x00, 0x01, 0x00, 0x00, 0x00
        /*0020*/ 	.byte	0x00, 0x00, 0x00, 0x00


//--------------------- .nv.info._Z12negateArraysI7double4S0_EvmPT_PT0_ --------------------------
	.section	.nv.info._Z12negateArraysI7double4S0_EvmPT_PT0_,"",@"SHT_CUDA_INFO"
	.sectionflags	@""
	.align	4


	//----- nvinfo : EIATTR_CUDA_API_VERSION
	.align		4
        /*0000*/ 	.byte	0x04, 0x37
        /*0002*/ 	.short	(.L_37 - .L_36)
.L_36:
        /*0004*/ 	.word	0x00000082


	//----- nvinfo : EIATTR_KPARAM_INFO
	.align		4
.L_37:
        /*0008*/ 	.byte	0x04, 0x17
        /*000a*/ 	.short	(.L_39 - .L_38)
.L_38:
        /*000c*/ 	.word	0x00000000
        /*0010*/ 	.short	0x0002
        /*0012*/ 	.short	0x0010
        /*0014*/ 	.byte	0x00, 0xf5, 0x21, 0x00


	//----- nvinfo : EIATTR_KPARAM_INFO
	.align		4
.L_39:
        /*0018*/ 	.byte	0x04, 0x17
        /*001a*/ 	.short	(.L_41 - .L_40)
.L_40:
        /*001c*/ 	.word	0x00000000
        /*0020*/ 	.short	0x0001
        /*0022*/ 	.short	0x0008
        /*0024*/ 	.byte	0x00, 0xf5, 0x21, 0x00


	//----- nvinfo : EIATTR_KPARAM_INFO
	.align		4
.L_41:
        /*0028*/ 	.byte	0x04, 0x17
        /*002a*/ 	.short	(.L_43 - .L_42)
.L_42:
        /*002c*/ 	.word	0x00000000
        /*0030*/ 	.short	0x0000
        /*0032*/ 	.short	0x0000
        /*0034*/ 	.byte	0x00, 0xf0, 0x21, 0x00


	//----- nvinfo : EIATTR_SPARSE_MMA_MASK
	.align		4
.L_43:
        /*0038*/ 	.byte	0x03, 0x50
        /*003a*/ 	.short	0x0000


	//----- nvinfo : EIATTR_MAXREG_COUNT
	.align		4
        /*003c*/ 	.byte	0x03, 0x1b
        /*003e*/ 	.short	0x00ff


	//----- nvinfo : EIATTR_MERCURY_ISA_VERSION
	.align		4
        /*0040*/ 	.byte	0x03, 0x5f
        /*0042*/ 	.short	0x0101


	//----- nvinfo : EIATTR_VRC_CTA_INIT_COUNT
	.align		4
        /*0044*/ 	.byte	0x02, 0x4a
	.zero		1
	.zero		1


	//----- nvinfo : EIATTR_EXIT_INSTR_OFFSETS
	.align		4
        /*0048*/ 	.byte	0x04, 0x1c
        /*004a*/ 	.short	(.L_45 - .L_44)


	//   ....[0]....
.L_44:
        /*004c*/ 	.word	0x00000080


	//   ....[1]....
        /*0050*/ 	.word	0x000001a0


	//----- nvinfo : EIATTR_CBANK_PARAM_SIZE
	.align		4
.L_45:
        /*0054*/ 	.byte	0x03, 0x19
        /*0056*/ 	.short	0x0018


	//----- nvinfo : EIATTR_PARAM_CBANK
	.align		4
        /*0058*/ 	.byte	0x04, 0x0a
        /*005a*/ 	.short	(.L_47 - .L_46)
	.align		4
.L_46:
        /*005c*/ 	.word	index@(.nv.constant0._Z12negateArraysI7double4S0_EvmPT_PT0_)
        /*0060*/ 	.short	0x0380
        /*0062*/ 	.short	0x0018


	//----- nvinfo : EIATTR_SW_WAR
	.align		4
.L_47:
        /*0064*/ 	.byte	0x04, 0x36
        /*0066*/ 	.short	(.L_49 - .L_48)
.L_48:
        /*0068*/ 	.word	0x00000008
.L_49:


//--------------------- .nv.info._Z12negateArraysI7double3S0_EvmPT_PT0_ --------------------------
	.section	.nv.info._Z12negateArraysI7double3S0_EvmPT_PT0_,"",@"SHT_CUDA_INFO"
	.sectionflags	@""
	.align	4


	//----- nvinfo : EIATTR_CUDA_API_VERSION
	.align		4
        /*0000*/ 	.byte	0x04, 0x37
        /*0002*/ 	.short	(.L_51 - .L_50)
.L_50:
        /*0004*/ 	.word	0x00000082


	//----- nvinfo : EIATTR_KPARAM_INFO
	.align		4
.L_51:
        /*0008*/ 	.byte	0x04, 0x17
        /*000a*/ 	.short	(.L_53 - .L_52)
.L_52:
        /*000c*/ 	.word	0x00000000
        /*0010*/ 	.short	0x0002
        /*0012*/ 	.short	0x0010
        /*0014*/ 	.byte	0x00, 0xf5, 0x21, 0x00


	//----- nvinfo : EIATTR_KPARAM_INFO
	.align		4
.L_53:
        /*0018*/ 	.byte	0x04, 0x17
        /*001a*/ 	.short	(.L_55 - .L_54)
.L_54:
        /*001c*/ 	.word	0x00000000
        /*0020*/ 	.short	0x0001
        /*0022*/ 	.short	0x0008
        /*0024*/ 	.byte	0x00, 0xf5, 0x21, 0x00


	//----- nvinfo : EIATTR_KPARAM_INFO
	.align		4
.L_55:
        /*0028*/ 	.byte	0x04, 0x17
        /*002a*/ 	.short	(.L_57 - .L_56)
.L_56:
        /*002c*/ 	.word	0x00000000
        /*0030*/ 	.short	0x0000
        /*0032*/ 	.short	0x0000
        /*0034*/ 	.byte	0x00, 0xf0, 0x21, 0x00


	//----- nvinfo : EIATTR_SPARSE_MMA_MASK
	.align		4
.L_57:
        /*0038*/ 	.byte	0x03, 0x50
        /*003a*/ 	.short	0x0000


	//----- nvinfo : EIATTR_MAXREG_COUNT
	.align		4
        /*003c*/ 	.byte	0x03, 0x1b
        /*003e*/ 	.short	0x00ff


	//----- nvinfo : EIATTR_MERCURY_ISA_VERSION
	.align		4
        /*0040*/ 	.byte	0x03, 0x5f
        /*0042*/ 	.short	0x0101


	//----- nvinfo : EIATTR_VRC_CTA_INIT_COUNT
	.align		4
        /*0044*/ 	.byte	0x02, 0x4a
	.zero		1
	.zero		1


	//----- nvinfo : EIATTR_EXIT_INSTR_OFFSETS
	.align		4
        /*0048*/ 	.byte	0x04, 0x1c
        /*004a*/ 	.short	(.L_59 - .L_58)


	//   ....[0]....
.L_58:
        /*004c*/ 	.word	0x00000080


	//   ....[1]....
        /*0050*/ 	.word	0x000001b0


	//----- nvinfo : EIATTR_CBANK_PARAM_SIZE
	.align		4
.L_59:
        /*0054*/ 	.byte	0x03, 0x19
        /*0056*/ 	.short	0x0018


	//----- nvinfo : EIATTR_PARAM_CBANK
	.align		4
        /*0058*/ 	.byte	0x04, 0x0a
        /*005a*/ 	.short	(.L_61 - .L_60)
	.align		4
.L_60:
        /*005c*/ 	.word	index@(.nv.constant0._Z12negateArraysI7double3S0_EvmPT_PT0_)
        /*0060*/ 	.short	0x0380
        /*0062*/ 	.short	0x0018


	//----- nvinfo : EIATTR_SW_WAR
	.align		4
.L_61:
        /*0064*/ 	.byte	0x04, 0x36
        /*0066*/ 	.short	(.L_63 - .L_62)
.L_62:
        /*0068*/ 	.word	0x00000008
.L_63:


//--------------------- .nv.info._Z12negateArraysI7double2S0_EvmPT_PT0_ --------------------------
	.section	.nv.info._Z12negateArraysI7double2S0_EvmPT_PT0_,"",@"SHT_CUDA_INFO"
	.sectionflags	@""
	.align	4


	//----- nvinfo : EIATTR_CUDA_API_VERSION
	.align		4
        /*0000*/ 	.byte	0x04, 0x37
        /*0002*/ 	.short	(.L_65 - .L_64)
.L_64:
        /*0004*/ 	.word	0x00000082


	//----- nvinfo : EIATTR_KPARAM_INFO
	.align		4
.L_65:
        /*0008*/ 	.byte	0x04, 0x17
        /*000a*/ 	.short	(.L_67 - .L_66)
.L_66:
        /*000c*/ 	.word	0x00000000
        /*0010*/ 	.short	0x0002
        /*0012*/ 	.short	0x0010
        /*0014*/ 	.byte	0x00, 0xf5, 0x21, 0x00


	//----- nvinfo : EIATTR_KPARAM_INFO
	.align		4
.L_67:
        /*0018*/ 	.byte	0x04, 0x17
        /*001a*/ 	.short	(.L_69 - .L_68)
.L_68:
        /*001c*/ 	.word	0x00000000
        /*0020*/ 	.short	0x0001
        /*0022*/ 	.short	0x0008
        /*0024*/ 	.byte	0x00, 0xf5, 0x21, 0x00


	//----- nvinfo : EIATTR_KPARAM_INFO
	.align		4
.L_69:
        /*0028*/ 	.byte	0x04, 0x17
        /*002a*/ 	.short	(.L_71 - .L_70)
.L_70:
        /*002c*/ 	.word	0x00000000
        /*0030*/ 	.short	0x0000
        /*0032*/ 	.short	0x0000
        /*0034*/ 	.byte	0x00, 0xf0, 0x21, 0x00


	//----- nvinfo : EIATTR_SPARSE_MMA_MASK
	.align		4
.L_71:
        /*0038*/ 	.byte	0x03, 0x50
        /*003a*/ 	.short	0x0000


	//----- nvinfo : EIATTR_MAXREG_COUNT
	.align		4
        /*003c*/ 	.byte	0x03, 0x1b
        /*003e*/ 	.short	0x00ff


	//----- nvinfo : EIATTR_MERCURY_ISA_VERSION
	.align		4
        /*0040*/ 	.byte	0x03, 0x5f
        /*0042*/ 	.short	0x0101


	//----- nvinfo : EIATTR_VRC_CTA_INIT_COUNT
	.align		4
        /*0044*/ 	.byte	0x02, 0x4a
	.zero		1
	.zero		1


	//----- nvinfo : EIATTR_EXIT_INSTR_OFFSETS
	.align		4
        /*0048*/ 	.byte	0x04, 0x1c
        /*004a*/ 	.short	(.L_73 - .L_72)


	//   ....[0]....
.L_72:
        /*004c*/ 	.word	0x00000080


	//   ....[1]....
        /*0050*/ 	.word	0x00000160


	//----- nvinfo : EIATTR_CBANK_PARAM_SIZE
	.align		4
.L_73:
        /*0054*/ 	.byte	0x03, 0x19
        /*0056*/ 	.short	0x0018


	//----- nvinfo : EIATTR_PARAM_CBANK
	.align		4
        /*0058*/ 	.byte	0x04, 0x0a
        /*005a*/ 	.short	(.L_75 - .L_74)
	.align		4
.L_74:
        /*005c*/ 	.word	index@(.nv.constant0._Z12negateArraysI7double2S0_EvmPT_PT0_)
        /*0060*/ 	.short	0x0380
        /*0062*/ 	.short	0x0018


	//----- nvinfo : EIATTR_SW_WAR
	.align		4
.L_75:
        /*0064*/ 	.byte	0x04, 0x36
        /*0066*/ 	.short	(.L_77 - .L_76)
.L_76:
        /*0068*/ 	.word	0x00000008
.L_77:


//--------------------- .nv.info._Z12negateArraysI6float4S0_EvmPT_PT0_ --------------------------
	.section	.nv.info._Z12negateArraysI6float4S0_EvmPT_PT0_,"",@"SHT_CUDA_INFO"
	.sectionflags	@""
	.align	4


	//----- nvinfo : EIATTR_CUDA_API_VERSION
	.align		4
        /*0000*/ 	.byte	0x04, 0x37
        /*0002*/ 	.short	(.L_79 - .L_78)
.L_78:
        /*0004*/ 	.word	0x00000082


	//----- nvinfo : EIATTR_KPARAM_INFO
	.align		4
.L_79:
        /*0008*/ 	.byte	0x04, 0x17
        /*000a*/ 	.short	(.L_81 - .L_80)
.L_80:
        /*000c*/ 	.word	0x00000000
        /*0010*/ 	.short	0x0002
        /*0012*/ 	.short	0x0010
        /*0014*/ 	.byte	0x00, 0xf5, 0x21, 0x00


	//----- nvinfo : EIATTR_KPARAM_INFO
	.align		4
.L_81:
        /*0018*/ 	.byte	0x04, 0x17
        /*001a*/ 	.short	(.L_83 - .L_82)
.L_82:
        /*001c*/ 	.word	0x00000000
        /*0020*/ 	.short	0x0001
        /*0022*/ 	.short	0x0008
        /*0024*/ 	.byte	0x00, 0xf5, 0x21, 0x00


	//----- nvinfo : EIATTR_KPARAM_INFO
	.align		4
.L_83:
        /*0028*/ 	.byte	0x04, 0x17
        /*002a*/ 	.short	(.L_85 - .L_84)
.L_84:
        /*002c*/ 	.word	0x00000000
        /*0030*/ 	.short	0x0000
        /*0032*/ 	.short	0x0000
        /*0034*/ 	.byte	0x00, 0xf0, 0x21, 0x00


	//----- nvinfo : EIATTR_SPARSE_MMA_MASK
	.align		4
.L_85:
        /*0038*/ 	.byte	0x03, 0x50
        /*003a*/ 	.short	0x0000


	//----- nvinfo : EIATTR_MAXREG_COUNT
	.align		4
        /*003c*/ 	.byte	0x03, 0x1b
        /*003e*/ 	.short	0x00ff


	//----- nvinfo : EIATTR_MERCURY_ISA_VERSION
	.align		4
        /*0040*/ 	.byte	0x03, 0x5f
        /*0042*/ 	.short	0x0101


	//----- nvinfo : EIATTR_VRC_CTA_INIT_COUNT
	.align		4
        /*0044*/ 	.byte	0x02, 0x4a
	.zero		1
	.zero		1


	//----- nvinfo : EIATTR_EXIT_INSTR_OFFSETS
	.align		4
        /*0048*/ 	.byte	0x04, 0x1c
        /*004a*/ 	.short	(.L_87 - .L_86)


	//   ....[0]....
.L_86:
        /*004c*/ 	.word	0x00000080


	//   ....[1]....
        /*0050*/ 	.word	0x00000180


	//----- nvinfo : EIATTR_CBANK_PARAM_SIZE
	.align		4
.L_87:
        /*0054*/ 	.byte	0x03, 0x19
        /*0056*/ 	.short	0x0018


	//----- nvinfo : EIATTR_PARAM_CBANK
	.align		4
        /*0058*/ 	.byte	0x04, 0x0a
        /*005a*/ 	.short	(.L_89 - .L_88)
	.align		4
.L_88:
        /*005c*/ 	.word	index@(.nv.constant0._Z12negateArraysI6float4S0_EvmPT_PT0_)
        /*0060*/ 	.short	0x0380
        /*0062*/ 	.short	0x0018


	//----- nvinfo : EIATTR_SW_WAR
	.align		4
.L_89:
        /*0064*/ 	.byte	0x04, 0x36
        /*0066*/ 	.short	(.L_91 - .L_90)
.L_90:
        /*0068*/ 	.word	0x00000008
.L_91:


//--------------------- .nv.info._Z12negateArraysI6float3S0_EvmPT_PT0_ --------------------------
	.section	.nv.info._Z12negateArraysI6float3S0_EvmPT_PT0_,"",@"SHT_CUDA_INFO"
	.sectionflags	@""
	.align	4


	//----- nvinfo : EIATTR_CUDA_API_VERSION
	.align		4
        /*0000*/ 	.byte	0x04, 0x37
        /*0002*/ 	.short	(.L_93 - .L_92)
.L_92:
        /*0004*/ 	.word	0x00000082


	//----- nvinfo : EIATTR_KPARAM_INFO
	.align		4
.L_93:
        /*0008*/ 	.byte	0x04, 0x17
        /*000a*/ 	.short	(.L_95 - .L_94)
.L_94:
        /*000c*/ 	.word	0x00000000
        /*0010*/ 	.short	0x0002
        /*0012*/ 	.short	0x0010
        /*0014*/ 	.byte	0x00, 0xf5, 0x21, 0x00


	//----- nvinfo : EIATTR_KPARAM_INFO
	.align		4
.L_95:
        /*0018*/ 	.byte	0x04, 0x17
        /*001a*/ 	.short	(.L_97 - .L_96)
.L_96:
        /*001c*/ 	.word	0x00000000
        /*0020*/ 	.short	0x0001
        /*0022*/ 	.short	0x0008
        /*0024*/ 	.byte	0x00, 0xf5, 0x21, 0x00


	//----- nvinfo : EIATTR_KPARAM_INFO
	.align		4
.L_97:
        /*0028*/ 	.byte	0x04, 0x17
        /*002a*/ 	.short	(.L_99 - .L_98)
.L_98:
        /*002c*/ 	.word	0x00000000
        /*0030*/ 	.short	0x0000
        /*0032*/ 	.short	0x0000
        /*0034*/ 	.byte	0x00, 0xf0, 0x21, 0x00


	//----- nvinfo : EIATTR_SPARSE_MMA_MASK
	.align		4
.L_99:
        /*0038*/ 	.byte	0x03, 0x50
        /*003a*/ 	.short	0x0000


	//----- nvinfo : EIATTR_MAXREG_COUNT
	.align		4
        /*003c*/ 	.byte	0x03, 0x1b
        /*003e*/ 	.short	0x00ff


	//----- nvinfo : EIATTR_MERCURY_ISA_VERSION
	.align		4
        /*0040*/ 	.byte	0x03, 0x5f
        /*0042*/ 	.short	0x0101


	//----- nvinfo : EIATTR_VRC_CTA_INIT_COUNT
	.align		4
        /*0044*/ 	.byte	0x02, 0x4a
	.zero		1
	.zero		1


	//----- nvinfo : EIATTR_EXIT_INSTR_OFFSETS
	.align		4
        /*0048*/ 	.byte	0x04, 0x1c
        /*004a*/ 	.short	(.L_101 - .L_100)


	//   ....[0]....
.L_100:
        /*004c*/ 	.word	0x00000080


	//   ....[1]....
        /*0050*/ 	.word	0x000001a0


	//----- nvinfo : EIATTR_CBANK_PARAM_SIZE
	.align		4
.L_101:
        /*0054*/ 	.byte	0x03, 0x19
        /*0056*/ 	.short	0x0018


	//----- nvinfo : EIATTR_PARAM_CBANK
	.align		4
        /*0058*/ 	.byte	0x04, 0x0a
        /*005a*/ 	.short	(.L_103 - .L_102)
	.align		4
.L_102:
        /*005c*/ 	.word	index@(.nv.constant0._Z12negateArraysI6float3S0_EvmPT_PT0_)
        /*0060*/ 	.short	0x0380
        /*0062*/ 	.short	0x0018


	//----- nvinfo : EIATTR_SW_WAR
	.align		4
.L_103:
        /*0064*/ 	.byte	0x04, 0x36
        /*0066*/ 	.short	(.L_105 - .L_104)
.L_104:
        /*0068*/ 	.word	0x00000008
.L_105:


//--------------------- .nv.info._Z12negateArraysI6float2S0_EvmPT_PT0_ --------------------------
	.section	.nv.info._Z12negateArraysI6float2S0_EvmPT_PT0_,"",@"SHT_CUDA_INFO"
	.sectionflags	@""
	.align	4


	//----- nvinfo : EIATTR_CUDA_API_VERSION
	.align		4
        /*0000*/ 	.byte	0x04, 0x37
        /*0002*/ 	.short	(.L_107 - .L_106)
.L_106:
        /*0004*/ 	.word	0x00000082


	//----- nvinfo : EIATTR_KPARAM_INFO
	.align		4
.L_107:
        /*0008*/ 	.byte	0x04, 0x17
        /*000a*/ 	.short	(.L_109 - .L_108)
.L_108:
        /*000c*/ 	.word	0x00000000
        /*0010*/ 	.short	0x0002
        /*0012*/ 	.short	0x0010
        /*0014*/ 	.byte	0x00, 0xf5, 0x21, 0x00


	//----- nvinfo : EIATTR_KPARAM_INFO
	.align		4
.L_109:
        /*0018*/ 	.byte	0x04, 0x17
        /*001a*/ 	.short	(.L_111 - .L_110)
.L_110:
        /*001c*/ 	.word	0x00000000
        /*0020*/ 	.short	0x0001
        /*0022*/ 	.short	0x0008
        /*0024*/ 	.byte	0x00, 0xf5, 0x21, 0x00


	//----- nvinfo : EIATTR_KPARAM_INFO
	.align		4
.L_111:
        /*0028*/ 	.byte	0x04, 0x17
        /*002a*/ 	.short	(.L_113 - .L_112)
.L_112:
        /*002c*/ 	.word	0x00000000
        /*0030*/ 	.short	0x0000
        /*0032*/ 	.short	0x0000
        /*0034*/ 	.byte	0x00, 0xf0, 0x21, 0x00


	//----- nvinfo : EIATTR_SPARSE_MMA_MASK
	.align		4
.L_113:
        /*0038*/ 	.byte	0x03, 0x50
        /*003a*/ 	.short	0x0000


	//----- nvinfo : EIATTR_MAXREG_COUNT
	.align		4
        /*003c*/ 	.byte	0x03, 0x1b
        /*003e*/ 	.short	0x00ff


	//----- nvinfo : EIATTR_MERCURY_ISA_VERSION
	.align		4
        /*0040*/ 	.byte	0x03, 0x5f
        /*0042*/ 	.short	0x0101


	//----- nvinfo : EIATTR_VRC_CTA_INIT_COUNT
	.align		4
        /*0044*/ 	.byte	0x02, 0x4a
	.zero		1
	.zero		1


	//----- nvinfo : EIATTR_EXIT_INSTR_OFFSETS
	.align		4
        /*0048*/ 	.byte	0x04, 0x1c
        /*004a*/ 	.short	(.L_115 - .L_114)


	//   ....[0]....
.L_114:
        /*004c*/ 	.word	0x00000080


	//   ....[1]....
        /*0050*/ 	.word	0x00000160


	//----- nvinfo : EIATTR_CBANK_PARAM_SIZE
	.align		4
.L_115:
        /*0054*/ 	.byte	0x03, 0x19
        /*0056*/ 	.short	0x0018


	//----- nvinfo : EIATTR_PARAM_CBANK
	.align		4
        /*0058*/ 	.byte	0x04, 0x0a
        /*005a*/ 	.short	(.L_117 - .L_116)
	.align		4
.L_116:
        /*005c*/ 	.word	index@(.nv.constant0._Z12negateArraysI6float2S0_EvmPT_PT0_)
        /*0060*/ 	.short	0x0380
        /*0062*/ 	.short	0x0018


	//----- nvinfo : EIATTR_SW_WAR
	.align		4
.L_117:
        /*0064*/ 	.byte	0x04, 0x36
        /*0066*/ 	.short	(.L_119 - .L_118)
.L_118:
        /*0068*/ 	.word	0x00000008
.L_119:


//--------------------- .nv.callgraph             --------------------------
	.section	.nv.callgraph,"",@"SHT_CUDA_CALLGRAPH"
	.align	4
	.sectionentsize	8
	.align		4
        /*0000*/ 	.word	0x00000000
	.align		4
        /*0004*/ 	.word	0xffffffff
	.align		4
        /*0008*/ 	.word	0x00000000
	.align		4
        /*000c*/ 	.word	0xfffffffe
	.align		4
        /*0010*/ 	.word	0x00000000
	.align		4
        /*0014*/ 	.word	0xfffffffd
	.align		4
        /*0018*/ 	.word	0x00000000
	.align		4
        /*001c*/ 	.word	0xfffffffc


//--------------------- .text._Z12negateArraysI7double4S0_EvmPT_PT0_ --------------------------
	.section	.text._Z12negateArraysI7double4S0_EvmPT_PT0_,"ax",@progbits
	.align	128
        .global         _Z12negateArraysI7double4S0_EvmPT_PT0_
        .type           _Z12negateArraysI7double4S0_EvmPT_PT0_,@function
        .size           _Z12negateArraysI7double4S0_EvmPT_PT0_,(.L_x_6 - _Z12negateArraysI7double4S0_EvmPT_PT0_)
        .other          _Z12negateArraysI7double4S0_EvmPT_PT0_,@"STO_CUDA_ENTRY STV_DEFAULT"
_Z12negateArraysI7double4S0_EvmPT_PT0_:
.text._Z12negateArraysI7double4S0_EvmPT_PT0_:
[----:B------:R-:W-:Y:S01]  /*0000*/  LDC R1, c[0x0][0x37c] ;  /* 0x0000df00ff017b82 */ /* 0x000fe20000000800 */
[----:B------:R-:W0:Y:S01]  /*0010*/  S2R R0, SR_CTAID.X ;  /* 0x0000000000007919 */ /* 0x000e220000002500 */
[----:B------:R-:W0:Y:S01]  /*0020*/  LDCU UR4, c[0x0][0x360] ;  /* 0x00006c00ff0477ac */ /* 0x000e220008000800 */
[----:B------:R-:W0:Y:S01]  /*0030*/  S2R R3, SR_TID.X ;  /* 0x0000000000037919 */ /* 0x000e220000002100 */
[----:B------:R-:W1:Y:S01]  /*0040*/  LDCU.64 UR6, c[0x0][0x380] ;  /* 0x00007000ff0677ac */ /* 0x000e620008000a00 */
[----:B0-----:R-:W-:-:S05]  /*0050*/  IMAD R0, R0, UR4, R3 ;  /* 0x0000000400007c24 */ /* 0x001fca000f8e0203 */
[----:B-1----:R-:W-:-:S04]  /*0060*/  ISETP.GE.U32.AND P0, PT, R0, UR6, PT ;  /* 0x0000000600007c0c */ /* 0x002fc8000bf06070 */
[----:B------:R-:W-:-:S13]  /*0070*/  ISETP.GE.U32.AND.EX P0, PT, RZ, UR7, PT, P0 ;  /* 0x00000007ff007c0c */ /* 0x000fda000bf06100 */
[----:B------:R-:W-:Y:S05]  /*0080*/  @P0 EXIT ;  /* 0x000000000000094d */ /* 0x000fea0003800000 */
[----:B------:R-:W0:Y:S01]  /*0090*/  LDCU.64 UR6, c[0x0][0x390] ;  /* 0x00007200ff0677ac */ /* 0x000e220008000a00 */
[----:B------:R-:W-:Y:S01]  /*00a0*/  IMAD.SHL.U32 R8, R0, 0x20, RZ ;  /* 0x0000002000087824 */ /* 0x000fe200078e00ff */
[----:B------:R-:W-:Y:S01]  /*00b0*/  SHF.R.U32.HI R0, RZ, 0x1b, R0 ;  /* 0x0000001bff007819 */ /* 0x000fe20000011600 */
[----:B------:R-:W1:Y:S03]  /*00c0*/  LDCU.64 UR4, c[0x0][0x358] ;  /* 0x00006b00ff0477ac */ /* 0x000e660008000a00 */
[----:B0-----:R-:W-:-:S04]  /*00d0*/  IADD3 R2, P0, PT, R8, UR6, RZ ;  /* 0x0000000608027c10 */ /* 0x001fc8000ff1e0ff */
[----:B------:R-:W-:Y:S01]  /*00e0*/  IADD3.X R3, PT, PT, R0, UR7, RZ, P0, !PT ;  /* 0x0000000700037c10 */ /* 0x000fe200087fe4ff */
[----:B------:R-:W0:Y:S04]  /*00f0*/  LDCU.64 UR6, c[0x0][0x388] ;  /* 0x00007100ff0677ac */ /* 0x000e280008000a00 */
[----:B-1----:R-:W2:Y:S01]  /*0100*/  LDG.E.128 R4, desc[UR4][R2.64] ;  /* 0x0000000402047981 */ /* 0x002ea2000c1e1d00 */
[----:B0-----:R-:W-:-:S04]  /*0110*/  IADD3 R8, P0, PT, R8, UR6, RZ ;  /* 0x0000000608087c10 */ /* 0x001fc8000ff1e0ff */
[----:B------:R-:W-:Y:S01]  /*0120*/  IADD3.X R9, PT, PT, R0, UR7, RZ, P0, !PT ;  /* 0x0000000700097c10 */ /* 0x000fe200087fe4ff */
[----:B--2---:R-:W-:Y:S02]  /*0130*/  DADD R12, -RZ, -R4 ;  /* 0x00000000ff0c7229 */ /* 0x004fe40000000904 */
[----:B------:R-:W-:-:S07]  /*0140*/  DADD R14, -RZ, -R6 ;  /* 0x00000000ff0e7229 */ /* 0x000fce0000000906 */
[----:B------:R-:W-:Y:S04]  /*0150*/  STG.E.128 desc[UR4][R8.64], R12 ;  /* 0x0000000c08007986 */ /* 0x000fe8000c101d04 */
[----:B------:R-:W2:Y:S02]  /*0160*/  LDG.E.128 R4, desc[UR4][R2.64+0x10] ;  /* 0x0000100402047981 */ /* 0x000ea4000c1e1d00 */
[----:B--2---:R-:W-:Y:S02]  /*0170*/  DADD R4, -RZ, -R4 ;  /* 0x00000000ff047229 */ /* 0x004fe40000000904 */
[----:B------:R-:W-:-:S07]  /*0180*/  DADD R6, -RZ, -R6 ;  /* 0x00000000ff067229 */ /* 0x000fce0000000906 */
[----:B------:R-:W-:Y:S01]  /*0190*/  STG.E.128 desc[UR4][R8.64+0x10], R4 ;  /* 0x0000100408007986 */ /* 0x000fe2000c101d04 */
[----:B------:R-:W-:Y:S05]  /*01a0*/  EXIT ;  /* 0x000000000000794d */ /* 0x000fea0003800000 */
.L_x_0:
[----:B------:R-:W-:-:S00]  /*01b0*/  BRA `(.L_x_0) ;  /* 0xfffffffc00fc7947 */ /* 0x000fc0000383ffff */
[----:B------:R-:W-:-:S00]  /*01c0*/  NOP ;  /* 0x0000000000007918 */ /* 0x000fc00000000000 */
        /* <DEDUP_REMOVED lines=11> */
.L_x_6:


//--------------------- .text._Z12negateArraysI7double3S0_EvmPT_PT0_ --------------------------
	.section	.text._Z12negateArraysI7double3S0_EvmPT_PT0_,"ax",@progbits
	.align	128
        .global         _Z12negateArraysI7double3S0_EvmPT_PT0_
        .type           _Z12negateArraysI7double3S0_EvmPT_PT0_,@function
        .size           _Z12negateArraysI7double3S0_EvmPT_PT0_,(.L_x_7 - _Z12negateArraysI7double3S0_EvmPT_PT0_)
        .other          _Z12negateArraysI7double3S0_EvmPT_PT0_,@"STO_CUDA_ENTRY STV_DEFAULT"
_Z12negateArraysI7double3S0_EvmPT_PT0_:
.text._Z12negateArraysI7double3S0_EvmPT_PT0_:
        /* <DEDUP_REMOVED lines=9> */
[----:B------:R-:W0:Y:S01]  /*0090*/  LDC.64 R2, c[0x0][0x390] ;  /* 0x0000e400ff027b82 */ /* 0x000e220000000a00 */
[----:B------:R-:W1:Y:S01]  /*00a0*/  LDCU.64 UR6, c[0x0][0x358] ;  /* 0x00006b00ff0677ac */ /* 0x000e620008000a00 */
[----:B------:R-:W-:-:S06]  /*00b0*/  UMOV UR4, URZ ;  /* 0x000000ff00047c82 */ /* 0x000fcc0008000000 */
[----:B------:R-:W2:Y:S01]  /*00c0*/  LDC.64 R6, c[0x0][0x388] ;  /* 0x0000e200ff067b82 */ /* 0x000ea20000000a00 */
[----:B0-----:R-:W-:-:S05]  /*00d0*/  IMAD.WIDE.U32 R2, R9, 0x18, R2 ;  /* 0x0000001809027825 */ /* 0x001fca00078e0002 */
[----:B------:R-:W-:-:S05]  /*00e0*/  IADD3 R3, PT, PT, R3, UR4, RZ ;  /* 0x0000000403037c10 */ /* 0x000fca000fffe0ff */
[----:B-1----:R-:W3:Y:S01]  /*00f0*/  LDG.E.64 R4, desc[UR6][R2.64] ;  /* 0x0000000602047981 */ /* 0x002ee2000c1e1b00 */
[----:B--2---:R-:W-:Y:S01]  /*0100*/  IMAD.WIDE.U32 R6, R9, 0x18, R6 ;  /* 0x0000001809067825 */ /* 0x004fe200078e0006 */
[----:B---3--:R-:W-:-:S04]  /*0110*/  DADD R8, -RZ, -R4 ;  /* 0x00000000ff087229 */ /* 0x008fc80000000904 */
[----:B------:R-:W-:Y:S02]  /*0120*/  IADD3 R5, PT, PT, R7, UR4, RZ ;  /* 0x0000000407057c10 */ /* 0x000fe4000fffe0ff */
[----:B------:R-:W-:-:S05]  /*0130*/  MOV R4, R6 ;  /* 0x0000000600047202 */ /* 0x000fca0000000f00 */
[----:B------:R-:W-:Y:S04]  /*0140*/  STG.E.64 desc[UR6][R4.64], R8 ;  /* 0x0000000804007986 */ /* 0x000fe8000c101b06 */
[----:B------:R-:W2:Y:S02]  /*0150*/  LDG.E.64 R6, desc[UR6][R2.64+0x8] ;  /* 0x0000080602067981 */ /* 0x000ea4000c1e1b00 */
[----:B--2---:R-:W-:-:S07]  /*0160*/  DADD R10, -RZ, -R6 ;  /* 0x00000000ff0a7229 */ /* 0x004fce0000000906 */
[----:B------:R-:W-:Y:S04]  /*0170*/  STG.E.64 desc[UR6][R4.64+0x8], R10 ;  /* 0x0000080a04007986 */ /* 0x000fe8000c101b06 */
[----:B------:R-:W2:Y:S02]  /*0180*/  LDG.E.64 R6, desc[UR6][R2.64+0x10] ;  /* 0x0000100602067981 */ /* 0x000ea4000c1e1b00 */
[----:B--2---:R-:W-:-:S07]  /*0190*/  DADD R6, -RZ, -R6 ;  /* 0x00000000ff067229 */ /* 0x004fce0000000906 */
[----:B------:R-:W-:Y:S01]  /*01a0*/  STG.E.64 desc[UR6][R4.64+0x10], R6 ;  /* 0x0000100604007986 */ /* 0x000fe2000c101b06 */
[----:B------:R-:W-:Y:S05]  /*01b0*/  EXIT ;  /* 0x000000000000794d */ /* 0x000fea0003800000 */
.L_x_1:
        /* <DEDUP_REMOVED lines=12> */
.L_x_7:


//--------------------- .text._Z12negateArraysI7double2S0_EvmPT_PT0_ --------------------------
	.section	.text._Z12negateArraysI7double2S0_EvmPT_PT0_,"ax",@progbits
	.align	128
        .global         _Z12negateArraysI7double2S0_EvmPT_PT0_
        .type           _Z12negateArraysI7double2S0_EvmPT_PT0_,@function
        .size           _Z12negateArraysI7double2S0_EvmPT_PT0_,(.L_x_8 - _Z12negateArraysI7double2S0_EvmPT_PT0_)
        .other          _Z12negateArraysI7double2S0_EvmPT_PT0_,@"STO_CUDA_ENTRY STV_DEFAULT"
_Z12negateArraysI7double2S0_EvmPT_PT0_:
.text._Z12negateArraysI7double2S0_EvmPT_PT0_:
        /* <DEDUP_REMOVED lines=15> */
[----:B------:R-:W0:Y:S05]  /*00f0*/  LDCU.64 UR6, c[0x0][0x388] ;  /* 0x00007100ff0677ac */ /* 0x000e2a0008000a00 */
[----:B-1----:R-:W2:Y:S01]  /*0100*/  LDG.E.128 R4, desc[UR4][R4.64] ;  /* 0x0000000404047981 */ /* 0x002ea2000c1e1d00 */
[----:B0-----:R-:W-:-:S04]  /*0110*/  IADD3 R2, P0, PT, R2, UR6, RZ ;  /* 0x0000000602027c10 */ /* 0x001fc8000ff1e0ff */
[----:B------:R-:W-:Y:S01]  /*0120*/  IADD3.X R3, PT, PT, R0, UR7, RZ, P0, !PT ;  /* 0x0000000700037c10 */ /* 0x000fe200087fe4ff */
[----:B--2---:R-:W-:Y:S02]  /*0130*/  DADD R8, -RZ, -R4 ;  /* 0x00000000ff087229 */ /* 0x004fe40000000904 */
[----:B------:R-:W-:-:S07]  /*0140*/  DADD R10, -RZ, -R6 ;  /* 0x00000000ff0a7229 */ /* 0x000fce0000000906 */
[----:B------:R-:W-:Y:S01]  /*0150*/  STG.E.128 desc[UR4][R2.64], R8 ;  /* 0x0000000802007986 */ /* 0x000fe2000c101d04 */
[----:B------:R-:W-:Y:S05]  /*0160*/  EXIT ;  /* 0x000000000000794d */ /* 0x000fea0003800000 */
.L_x_2:
        /* <DEDUP_REMOVED lines=9> */
.L_x_8:


//--------------------- .text._Z12negateArraysI6float4S0_EvmPT_PT0_ --------------------------
	.section	.text._Z12negateArraysI6float4S0_EvmPT_PT0_,"ax",@progbits
	.align	128
        .global         _Z12negateArraysI6float4S0_EvmPT_PT0_
        .type           _Z12negateArraysI6float4S0_EvmPT_PT0_,@function
        .size           _Z12negateArraysI6float4S0_EvmPT_PT0_,(.L_x_9 - _Z12negateArraysI6float4S0_EvmPT_PT0_)
        .other          _Z12negateArraysI6float4S0_EvmPT_PT0_,@"STO_CUDA_ENTRY STV_DEFAULT"
_Z12negateArraysI6float4S0_EvmPT_PT0_:
.text._Z12negateArraysI6float4S0_EvmPT_PT0_:
        /* <DEDUP_REMOVED lines=19> */
[----:B--2---:R-:W-:Y:S01]  /*0130*/  FADD R8, -R8, -RZ ;  /* 0x800000ff08087221 */ /* 0x004fe20000000100 */
[----:B------:R-:W-:Y:S01]  /*0140*/  FADD R9, -R9, -RZ ;  /* 0x800000ff09097221 */ /* 0x000fe20000000100 */
[----:B------:R-:W-:Y:S01]  /*0150*/  FADD R10, -R10, -RZ ;  /* 0x800000ff0a0a7221 */ /* 0x000fe20000000100 */
[----:B------:R-:W-:-:S05]  /*0160*/  FADD R11, -R11, -RZ ;  /* 0x800000ff0b0b7221 */ /* 0x000fca0000000100 */
[----:B------:R-:W-:Y:S01]  /*0170*/  STG.E.128 desc[UR4][R4.64], R8 ;  /* 0x0000000804007986 */ /* 0x000fe2000c101d04 */
[----:B------:R-:W-:Y:S05]  /*0180*/  EXIT ;  /* 0x000000000000794d */ /* 0x000fea0003800000 */
.L_x_3:
        /* <DEDUP_REMOVED lines=15> */
.L_x_9:


//--------------------- .text._Z12negateArraysI6float3S0_EvmPT_PT0_ --------------------------
	.section	.text._Z12negateArraysI6float3S0_EvmPT_PT0_,"ax",@progbits
	.align	128
        .global         _Z12negateArraysI6float3S0_EvmPT_PT0_
        .type           _Z12negateArraysI6float3S0_EvmPT_PT0_,@function
        .size           _Z12negateArraysI6float3S0_EvmPT_PT0_,(.L_x_10 - _Z12negateArraysI6float3S0_EvmPT_PT0_)
        .other          _Z12negateArraysI6float3S0_EvmPT_PT0_,@"STO_CUDA_ENTRY STV_DEFAULT"
_Z12negateArraysI6float3S0_EvmPT_PT0_:
.text._Z12negateArraysI6float3S0_EvmPT_PT0_:
        /* <DEDUP_REMOVED lines=15> */
[----:B-1----:R-:W3:Y:S01]  /*00f0*/  LDG.E R0, desc[UR6][R2.64] ;  /* 0x0000000602007981 */ /* 0x002ee2000c1e1900 */
[----:B--2---:R-:W-:-:S05]  /*0100*/  IMAD.WIDE.U32 R4, R7, 0xc, R4 ;  /* 0x0000000c07047825 */ /* 0x004fca00078e0004 */
[----:B------:R-:W-:Y:S01]  /*0110*/  IADD3 R5, PT, PT, R5, UR4, RZ ;  /* 0x0000000405057c10 */ /* 0x000fe2000fffe0ff */
[----:B---3--:R-:W-:-:S05]  /*0120*/  FADD R7, -R0, -RZ ;  /* 0x800000ff00077221 */ /* 0x008fca0000000100 */
[----:B------:R-:W-:Y:S04]  /*0130*/  STG.E desc[UR6][R4.64], R7 ;  /* 0x0000000704007986 */ /* 0x000fe8000c101906 */
[----:B------:R-:W2:Y:S02]  /*0140*/  LDG.E R0, desc[UR6][R2.64+0x4] ;  /* 0x0000040602007981 */ /* 0x000ea4000c1e1900 */
[----:B--2---:R-:W-:-:S05]  /*0150*/  FADD R9, -R0, -RZ ;  /* 0x800000ff00097221 */ /* 0x004fca0000000100 */
[----:B------:R-:W-:Y:S04]  /*0160*/  STG.E desc[UR6][R4.64+0x4], R9 ;  /* 0x0000040904007986 */ /* 0x000fe8000c101906 */
[----:B------:R-:W2:Y:S02]  /*0170*/  LDG.E R0, desc[UR6][R2.64+0x8] ;  /* 0x0000080602007981 */ /* 0x000ea4000c1e1900 */
[----:B--2---:R-:W-:-:S05]  /*0180*/  FADD R11, -R0, -RZ ;  /* 0x800000ff000b7221 */ /* 0x004fca0000000100 */
[----:B------:R-:W-:Y:S01]  /*0190*/  STG.E desc[UR6][R4.64+0x8], R11 ;  /* 0x0000080b04007986 */ /* 0x000fe2000c101906 */
[----:B------:R-:W-:Y:S05]  /*01a0*/  EXIT ;  /* 0x000000000000794d */ /* 0x000fea0003800000 */
.L_x_4:
        /* <DEDUP_REMOVED lines=13> */
.L_x_10:


//--------------------- .text._Z12negateArraysI6float2S0_EvmPT_PT0_ --------------------------
	.section	.text._Z12negateArraysI6float2S0_EvmPT_PT0_,"ax",@progbits
	.align	128
        .global         _Z12negateArraysI6float2S0_EvmPT_PT0_
        .type           _Z12negateArraysI6float2S0_EvmPT_PT0_,@function
        .size           _Z12negateArraysI6float2S0_EvmPT_PT0_,(.L_x_11 - _Z12negateArraysI6float2S0_EvmPT_PT0_)
        .other          _Z12negateArraysI6float2S0_EvmPT_PT0_,@"STO_CUDA_ENTRY STV_DEFAULT"
_Z12negateArraysI6float2S0_EvmPT_PT0_:
.text._Z12negateArraysI6float2S0_EvmPT_PT0_:
        /* <DEDUP_REMOVED lines=16> */
[----:B-1----:R-:W2:Y:S01]  /*0100*/  LDG.E.64 R2, desc[UR4][R2.64] ;  /* 0x0000000402027981 */ /* 0x002ea2000c1e1b00 */
[----:B0-----:R-:W-:-:S04]  /*0110*/  IADD3 R4, P0, PT, R4, UR6, RZ ;  /* 0x0000000604047c10 */ /* 0x001fc8000ff1e0ff */
[----:B------:R-:W-:Y:S01]  /*0120*/  IADD3.X R5, PT, PT, R0, UR7, RZ, P0, !PT ;  /* 0x0000000700057c10 */ /* 0x000fe200087fe4ff */
[----:B--2---:R-:W-:Y:S01]  /*0130*/  FADD R6, -R2, -RZ ;  /* 0x800000ff02067221 */ /* 0x004fe20000000100 */
[----:B------:R-:W-:-:S05]  /*0140*/  FADD R7, -R3, -RZ ;  /* 0x800000ff03077221 */ /* 0x000fca0000000100 */
[----:B------:R-:W-:Y:S01]  /*0150*/  STG.E.64 desc[UR4][R4.64], R6 ;  /* 0x0000000604007986 */ /* 0x000fe2000c101b04 */
[----:B------:R-:W-:Y:S05]  /*0160*/  EXIT ;  /* 0x000000000000794d */ /* 0x000fea0003800000 */
.L_x_5:
        /* <DEDUP_REMOVED lines=9> */
.L_x_11:


//--------------------- .nv.shared.reserved.0     --------------------------
	.section	.nv.shared.reserved.0,"aw",@nobits
	.weak		__nv_reservedSMEM_offset_0_alias
	.size		__nv_reservedSMEM_offset_0_alias, 0, 64
	.other		__nv_reservedSMEM_offset_0_alias,@"STO_CUDA_RESERVED_SHARED STV_DEFAULT"
__nv_reservedSMEM_offset_0_alias:
	.zero		0
	.zero		64


//--------------------- .nv.constant0._Z12negateArraysI7double4S0_EvmPT_PT0_ --------------------------
	.section	.nv.constant0._Z12negateArraysI7double4S0_EvmPT_PT0_,"a",@progbits
	.sectionflags	@""
	.align	4
.nv.constant0._Z12negateArraysI7double4S0_EvmPT_PT0_:
	.zero		920


//--------------------- .nv.constant0._Z12negateArraysI7double3S0_EvmPT_PT0_ --------------------------
	.section	.nv.constant0._Z12negateArraysI7double3S0_EvmPT_PT0_,"a",@progbits
	.sectionflags	@""
	.align	4
.nv.constant0._Z12negateArraysI7double3S0_EvmPT_PT0_:
	.zero		920


//--------------------- .nv.constant0._Z12negateArraysI7double2S0_EvmPT_PT0_ --------------------------
	.section	.nv.constant0._Z12negateArraysI7double2S0_EvmPT_PT0_,"a",@progbits
	.sectionflags	@""
	.align	4
.nv.constant0._Z12negateArraysI7double2S0_EvmPT_PT0_:
	.zero		920


//--------------------- .nv.constant0._Z12negateArraysI6float4S0_EvmPT_PT0_ --------------------------
	.section	.nv.constant0._Z12negateArraysI6float4S0_EvmPT_PT0_,"a",@progbits
	.sectionflags	@""
	.align	4
.nv.constant0._Z12negateArraysI6float4S0_EvmPT_PT0_:
	.zero		920


//--------------------- .nv.constant0._Z12negateArraysI6float3S0_EvmPT_PT0_ --------------------------
	.section	.nv.constant0._Z12negateArraysI6float3S0_EvmPT_PT0_,"a",@progbits
	.sectionflags	@""
	.align	4
.nv.constant0._Z12negateArraysI6float3S0_EvmPT_PT0_:
	.zero		920


//--------------------- .nv.constant0._Z12negateArraysI6float2S0_EvmPT_PT0_ --------------------------
	.section	.nv.constant0._Z12negateArraysI6float2S0_EvmPT_PT0_,"a",@progbits
	.sectionflags	@""
	.align	4
.nv.constant0._Z12negateArraysI6float2S0_EvmPT_PT0_:
	.zero		920


//--------------------- SYMBOLS --------------------------

	.type		.nv.reservedSmem.offset0,@object
	.size		.nv.reservedSmem.offset0,0x4
